//
// Generated by NVIDIA NVVM Compiler
//
// Compiler Build ID: CL-36424714
// Cuda compilation tools, release 13.0, V13.0.88
// Based on NVVM 20.0.0
//

.version 9.0
.target sm_100
.address_size 64

	// .globl	_Z17vectorized_kernelPfS_S_iiiff

.visible .entry _Z17vectorized_kernelPfS_S_iiiff(
	.param .u64 .ptr .align 1 _Z17vectorized_kernelPfS_S_iiiff_param_0,
	.param .u64 .ptr .align 1 _Z17vectorized_kernelPfS_S_iiiff_param_1,
	.param .u64 .ptr .align 1 _Z17vectorized_kernelPfS_S_iiiff_param_2,
	.param .u32 _Z17vectorized_kernelPfS_S_iiiff_param_3,
	.param .u32 _Z17vectorized_kernelPfS_S_iiiff_param_4,
	.param .u32 _Z17vectorized_kernelPfS_S_iiiff_param_5,
	.param .f32 _Z17vectorized_kernelPfS_S_iiiff_param_6,
	.param .f32 _Z17vectorized_kernelPfS_S_iiiff_param_7
)
{


	ret;

}


// ===== COMPILED SASS (sm_100) =====

	.target	sm_100

	.elftype	@"ET_EXEC"


//--------------------- .note.nv.tkinfo           --------------------------
	.section	.note.nv.tkinfo,"",@"SHT_NOTE"
	.sectionflags	@"SHF_NOTE_NV_TKINFO"
	.tkinfo
        /*0018*/ 	.word	0x00000002
        /*0030*/ 	.string	""
        /*0030*/ 	.string	"ptxas"
        /*0030*/ 	.string	"Cuda compilation tools, release 13.0, V13.0.88"
        /*0030*/ 	.string	"Build cuda_13.0.r13.0/compiler.36424714_0"
        /*0030*/ 	.string	"-arch sm_100 -m 64 "



//--------------------- .note.nv.cuinfo           --------------------------
	.section	.note.nv.cuinfo,"",@"SHT_NOTE"
	.sectionflags	@"SHF_NOTE_NV_CUINFO"
        /*0018*/ 	.short	0x0002
        /*001a*/ 	.short	0x0064
        /*001c*/ 	.short	0x0082
	.zero		2


//--------------------- .nv.info                  --------------------------
	.section	.nv.info,"",@"SHT_CUDA_INFO"
	.align	4


	//----- nvinfo : EIATTR_REGCOUNT
	.align		4
        /*0000*/ 	.byte	0x04, 0x2f
        /*0002*/ 	.short	(.L_1 - .L_0)
	.align		4
.L_0:
        /*0004*/ 	.word	index@(_Z17vectorized_kernelPfS_S_iiiff)
        /*0008*/ 	.word	0x00000004


	//----- nvinfo : EIATTR_FRAME_SIZE
	.align		4
.L_1:
        /*000c*/ 	.byte	0x04, 0x11
        /*000e*/ 	.short	(.L_3 - .L_2)
	.align		4
.L_2:
        /*0010*/ 	.word	index@(_Z17vectorized_kernelPfS_S_iiiff)
        /*0014*/ 	.word	0x00000000


	//----- nvinfo : EIATTR_MIN_STACK_SIZE
	.align		4
.L_3:
        /*0018*/ 	.byte	0x04, 0x12
        /*001a*/ 	.short	(.L_5 - .L_4)
	.align		4
.L_4:
        /*001c*/ 	.word	index@(_Z17vectorized_kernelPfS_S_iiiff)
        /*0020*/ 	.word	0x00000000
.L_5:


//--------------------- .nv.compat                --------------------------
	.section	.nv.compat,"",@"SHT_CUDA_COMPAT_INFO"
	.align	4
        /*0000*/ 	.byte	0x02, 0x09, 0x00, 0x00, 0x02, 0x02, 0x01, 0x00, 0x02, 0x05, 0x05, 0x00, 0x03, 0x07, 0x01, 0x01
        /*0010*/ 	.byte	0x02, 0x03, 0x00, 0x00, 0x02, 0x06, 0x01, 0x00, 0x04, 0x0b, 0x08, 0x00, 0x09, 0x00, 0x00, 0x00
        /*0020*/ 	.byte	0x00, 0x00, 0x00, 0x00


//--------------------- .nv.info._Z17vectorized_kernelPfS_S_iiiff --------------------------
	.section	.nv.info._Z17vectorized_kernelPfS_S_iiiff,"",@"SHT_CUDA_INFO"
	.sectionflags	@""
	.align	4


	//----- nvinfo : EIATTR_CUDA_API_VERSION
	.align		4
        /*0000*/ 	.byte	0x04, 0x37
        /*0002*/ 	.short	(.L_7 - .L_6)
.L_6:
        /*0004*/ 	.word	0x00000082


	//----- nvinfo : EIATTR_KPARAM_INFO
	.align		4
.L_7:
        /*0008*/ 	.byte	0x04, 0x17
        /*000a*/ 	.short	(.L_9 - .L_8)
.L_8:
        /*000c*/ 	.word	0x00000000
        /*0010*/ 	.short	0x0007
        /*0012*/ 	.short	0x0028
        /*0014*/ 	.byte	0x00, 0xf0, 0x11, 0x00


	//----- nvinfo : EIATTR_KPARAM_INFO
	.align		4
.L_9:
        /*0018*/ 	.byte	0x04, 0x17
        /*001a*/ 	.short	(.L_11 - .L_10)
.L_10:
        /*001c*/ 	.word	0x00000000
        /*0020*/ 	.short	0x0006
        /*0022*/ 	.short	0x0024
        /*0024*/ 	.byte	0x00, 0xf0, 0x11, 0x00


	//----- nvinfo : EIATTR_KPARAM_INFO
	.align		4
.L_11:
        /*0028*/ 	.byte	0x04, 0x17
        /*002a*/ 	.short	(.L_13 - .L_12)
.L_12:
        /*002c*/ 	.word	0x00000000
        /*0030*/ 	.short	0x0005
        /*0032*/ 	.short	0x0020
        /*0034*/ 	.byte	0x00, 0xf0, 0x11, 0x00


	//----- nvinfo : EIATTR_KPARAM_INFO
	.align		4
.L_13:
        /*0038*/ 	.byte	0x04, 0x17
        /*003a*/ 	.short	(.L_15 - .L_14)
.L_14:
        /*003c*/ 	.word	0x00000000
        /*0040*/ 	.short	0x0004
        /*0042*/ 	.short	0x001c
        /*0044*/ 	.byte	0x00, 0xf0, 0x11, 0x00


	//----- nvinfo : EIATTR_KPARAM_INFO
	.align		4
.L_15:
        /*0048*/ 	.byte	0x04, 0x17
        /*004a*/ 	.short	(.L_17 - .L_16)
.L_16:
        /*004c*/ 	.word	0x00000000
        /*0050*/ 	.short	0x0003
        /*0052*/ 	.short	0x0018
        /*0054*/ 	.byte	0x00, 0xf0, 0x11, 0x00


	//----- nvinfo : EIATTR_KPARAM_INFO
	.align		4
.L_17:
        /*0058*/ 	.byte	0x04, 0x17
        /*005a*/ 	.short	(.L_19 - .L_18)
.L_18:
        /*005c*/ 	.word	0x00000000
        /*0060*/ 	.short	0x0002
        /*0062*/ 	.short	0x0010
        /*0064*/ 	.byte	0x00, 0xf5, 0x21, 0x00


	//----- nvinfo : EIATTR_KPARAM_INFO
	.align		4
.L_19:
        /*0068*/ 	.byte	0x04, 0x17
        /*006a*/ 	.short	(.L_21 - .L_20)
.L_20:
        /*006c*/ 	.word	0x00000000
        /*0070*/ 	.short	0x0001
        /*0072*/ 	.short	0x0008
        /*0074*/ 	.byte	0x00, 0xf5, 0x21, 0x00


	//----- nvinfo : EIATTR_KPARAM_INFO
	.align		4
.L_21:
        /*0078*/ 	.byte	0x04, 0x17
        /*007a*/ 	.short	(.L_23 - .L_22)
.L_22:
        /*007c*/ 	.word	0x00000000
        /*0080*/ 	.short	0x0000
        /*0082*/ 	.short	0x0000
        /*0084*/ 	.byte	0x00, 0xf5, 0x21, 0x00


	//----- nvinfo : EIATTR_SPARSE_MMA_MASK
	.align		4
.L_23:
        /*0088*/ 	.byte	0x03, 0x50
        /*008a*/ 	.short	0x0000


	//----- nvinfo : EIATTR_MAXREG_COUNT
	.align		4
        /*008c*/ 	.byte	0x03, 0x1b
        /*008e*/ 	.short	0x00ff


	//----- nvinfo : EIATTR_MERCURY_ISA_VERSION
	.align		4
        /*0090*/ 	.byte	0x03, 0x5f
        /*0092*/ 	.short	0x0101


	//----- nvinfo : EIATTR_VRC_CTA_INIT_COUNT
	.align		4
        /*0094*/ 	.byte	0x02, 0x4a
	.zero		1
	.zero		1


	//----- nvinfo : EIATTR_EXIT_INSTR_OFFSETS
	.align		4
        /*0098*/ 	.byte	0x04, 0x1c
        /*009a*/ 	.short	(.L_25 - .L_24)


	//   ....[0]....
.L_24:
        /*009c*/ 	.word	0x00000010


	//----- nvinfo : EIATTR_CBANK_PARAM_SIZE
	.align		4
.L_25:
        /*00a0*/ 	.byte	0x03, 0x19
        /*00a2*/ 	.short	0x002c


	//----- nvinfo : EIATTR_PARAM_CBANK
	.align		4
        /*00a4*/ 	.byte	0x04, 0x0a
        /*00a6*/ 	.short	(.L_27 - .L_26)
	.align		4
.L_26:
        /*00a8*/ 	.word	index@(.nv.constant0._Z17vectorized_kernelPfS_S_iiiff)
        /*00ac*/ 	.short	0x0380
        /*00ae*/ 	.short	0x002c


	//----- nvinfo : EIATTR_SW_WAR
	.align		4
.L_27:
        /*00b0*/ 	.byte	0x04, 0x36
        /*00b2*/ 	.short	(.L_29 - .L_28)
.L_28:
        /*00b4*/ 	.word	0x00000008
.L_29:


//--------------------- .nv.callgraph             --------------------------
	.section	.nv.callgraph,"",@"SHT_CUDA_CALLGRAPH"
	.align	4
	.sectionentsize	8
	.align		4
        /*0000*/ 	.word	0x00000000
	.align		4
        /*0004*/ 	.word	0xffffffff
	.align		4
        /*0008*/ 	.word	0x00000000
	.align		4
        /*000c*/ 	.word	0xfffffffe
	.align		4
        /*0010*/ 	.word	0x00000000
	.align		4
        /*0014*/ 	.word	0xfffffffd
	.align		4
        /*0018*/ 	.word	0x00000000
	.align		4
        /*001c*/ 	.word	0xfffffffc


//--------------------- .text._Z17vectorized_kernelPfS_S_iiiff --------------------------
	.section	.text._Z17vectorized_kernelPfS_S_iiiff,"ax",@progbits
	.align	128
        .global         _Z17vectorized_kernelPfS_S_iiiff
        .type           _Z17vectorized_kernelPfS_S_iiiff,@function
        .size           _Z17vectorized_kernelPfS_S_iiiff,(.L_x_1 - _Z17vectorized_kernelPfS_S_iiiff)
        .other          _Z17vectorized_kernelPfS_S_iiiff,@"STO_CUDA_ENTRY STV_DEFAULT"
_Z17vectorized_kernelPfS_S_iiiff:
.text._Z17vectorized_kernelPfS_S_iiiff:
[----:B------:R-:W-:Y:S01]  /*0000*/  LDC R1, c[0x0][0x37c] ;  /* 0x0000df00ff017b82 */ /* 0x000fe20000000800 */
[----:B------:R-:W-:Y:S05]  /*0010*/  EXIT ;  /* 0x000000000000794d */ /* 0x000fea0003800000 */
.L_x_0:
[----:B------:R-:W-:-:S00]  /*0020*/  BRA `(.L_x_0) ;  /* 0xfffffffc00fc7947 */ /* 0x000fc0000383ffff */
[----:B------:R-:W-:-:S00]  /*0030*/  NOP ;  /* 0x0000000000007918 */ /* 0x000fc00000000000 */
        /* <DEDUP_REMOVED lines=12> */
.L_x_1:


//--------------------- .nv.shared.reserved.0     --------------------------
	.section	.nv.shared.reserved.0,"aw",@nobits
	.weak		__nv_reservedSMEM_offset_0_alias
	.size		__nv_reservedSMEM_offset_0_alias, 0, 64
	.other		__nv_reservedSMEM_offset_0_alias,@"STO_CUDA_RESERVED_SHARED STV_DEFAULT"
__nv_reservedSMEM_offset_0_alias:
	.zero		0
	.zero		64


//--------------------- .nv.constant0._Z17vectorized_kernelPfS_S_iiiff --------------------------
	.section	.nv.constant0._Z17vectorized_kernelPfS_S_iiiff,"a",@progbits
	.sectionflags	@""
	.align	4
.nv.constant0._Z17vectorized_kernelPfS_S_iiiff:
	.zero		940


//--------------------- SYMBOLS --------------------------

	.type		.nv.reservedSmem.offset0,@object
	.size		.nv.reservedSmem.offset0,0x4
